	.headerflags	@"EF_CUDA_TEXMODE_UNIFIED EF_CUDA_64BIT_ADDRESS EF_CUDA_ACCELERATORS EF_CUDA_SM90 EF_CUDA_VIRTUAL_SM(EF_CUDA_SM90)"
	.elftype	@"ET_EXEC"


//--------------------- .nv.info                  --------------------------
	.section	.nv.info,"",@"SHT_CUDA_INFO"
	.align	4


	//----- nvinfo : EIATTR_REGCOUNT
	.align		4
        /*0000*/ 	.byte	0x04, 0x2f
        /*0002*/ 	.short	(.L_1 - .L_0)
	.align		4
.L_0:
        /*0004*/ 	.word	index@(triton_poi_fused_convolution_2)
        /*0008*/ 	.word	0x00000020


	//----- nvinfo : EIATTR_MIN_STACK_SIZE
	.align		4
.L_1:
        /*000c*/ 	.byte	0x04, 0x12
        /*000e*/ 	.short	(.L_3 - .L_2)
	.align		4
.L_2:
        /*0010*/ 	.word	index@(triton_poi_fused_convolution_2)
        /*0014*/ 	.word	0x00000000


	//----- nvinfo : EIATTR_FRAME_SIZE
	.align		4
.L_3:
        /*0018*/ 	.byte	0x04, 0x11
        /*001a*/ 	.short	(.L_5 - .L_4)
	.align		4
.L_4:
        /*001c*/ 	.word	index@(triton_poi_fused_convolution_2)
        /*0020*/ 	.word	0x00000000


	//----- nvinfo : EIATTR_MIN_STACK_SIZE
	.align		4
.L_5:
        /*0024*/ 	.byte	0x04, 0x12
        /*0026*/ 	.short	(.L_7 - .L_6)
	.align		4
.L_6:
        /*0028*/ 	.word	index@(triton_poi_fused_convolution_2)
        /*002c*/ 	.word	0x00000000
.L_7:


//--------------------- .nv.info.triton_poi_fused_convolution_2 --------------------------
	.section	.nv.info.triton_poi_fused_convolution_2,"",@"SHT_CUDA_INFO"
	.sectionflags	@""
	.align	4


	//----- nvinfo : EIATTR_CUDA_API_VERSION
	.align		4
        /*0000*/ 	.byte	0x04, 0x37
        /*0002*/ 	.short	(.L_9 - .L_8)
.L_8:
        /*0004*/ 	.word	0x0000007c


	//----- nvinfo : EIATTR_KPARAM_INFO
	.align		4
.L_9:
        /*0008*/ 	.byte	0x04, 0x17
        /*000a*/ 	.short	(.L_11 - .L_10)
.L_10:
        /*000c*/ 	.word	0x00000000
        /*0010*/ 	.short	0x0004
        /*0012*/ 	.short	0x001c
        /*0014*/ 	.byte	0x00, 0xf0, 0x11, 0x00


	//----- nvinfo : EIATTR_KPARAM_INFO
	.align		4
.L_11:
        /*0018*/ 	.byte	0x04, 0x17
        /*001a*/ 	.short	(.L_13 - .L_12)
.L_12:
        /*001c*/ 	.word	0x00000000
        /*0020*/ 	.short	0x0003
        /*0022*/ 	.short	0x0018
        /*0024*/ 	.byte	0x00, 0xf0, 0x11, 0x00


	//----- nvinfo : EIATTR_KPARAM_INFO
	.align		4
.L_13:
        /*0028*/ 	.byte	0x04, 0x17
        /*002a*/ 	.short	(.L_15 - .L_14)
.L_14:
        /*002c*/ 	.word	0x00000000
        /*0030*/ 	.short	0x0002
        /*0032*/ 	.short	0x0010
        /*0034*/ 	.byte	0x00, 0xf4, 0x21, 0x00


	//----- nvinfo : EIATTR_KPARAM_INFO
	.align		4
.L_15:
        /*0038*/ 	.byte	0x04, 0x17
        /*003a*/ 	.short	(.L_17 - .L_16)
.L_16:
        /*003c*/ 	.word	0x00000000
        /*0040*/ 	.short	0x0001
        /*0042*/ 	.short	0x0008
        /*0044*/ 	.byte	0x00, 0xf4, 0x21, 0x00


	//----- nvinfo : EIATTR_KPARAM_INFO
	.align		4
.L_17:
        /*0048*/ 	.byte	0x04, 0x17
        /*004a*/ 	.short	(.L_19 - .L_18)
.L_18:
        /*004c*/ 	.word	0x00000000
        /*0050*/ 	.short	0x0000
        /*0052*/ 	.short	0x0000
        /*0054*/ 	.byte	0x00, 0xf4, 0x21, 0x00


	//----- nvinfo : EIATTR_SPARSE_MMA_MASK
	.align		4
.L_19:
        /*0058*/ 	.byte	0x03, 0x50
        /*005a*/ 	.short	0x0000


	//----- nvinfo : EIATTR_MAXREG_COUNT
	.align		4
        /*005c*/ 	.byte	0x03, 0x1b
        /*005e*/ 	.short	0x00ff


	//----- nvinfo : EIATTR_EXIT_INSTR_OFFSETS
	.align		4
        /*0060*/ 	.byte	0x04, 0x1c
        /*0062*/ 	.short	(.L_21 - .L_20)


	//   ....[0]....
.L_20:
        /*0064*/ 	.word	0x00000b20


	//   ....[1]....
        /*0068*/ 	.word	0x00000b40


	//----- nvinfo : EIATTR_REQNTID
	.align		4
.L_21:
        /*006c*/ 	.byte	0x04, 0x10
        /*006e*/ 	.short	(.L_23 - .L_22)
.L_22:
        /*0070*/ 	.word	0x00000100
        /*0074*/ 	.word	0x00000001
        /*0078*/ 	.word	0x00000001


	//----- nvinfo : EIATTR_CBANK_PARAM_SIZE
	.align		4
.L_23:
        /*007c*/ 	.byte	0x03, 0x19
        /*007e*/ 	.short	0x0020


	//----- nvinfo : EIATTR_PARAM_CBANK
	.align		4
        /*0080*/ 	.byte	0x04, 0x0a
        /*0082*/ 	.short	(.L_25 - .L_24)
	.align		4
.L_24:
        /*0084*/ 	.word	index@(.nv.constant0.triton_poi_fused_convolution_2)
        /*0088*/ 	.short	0x0210
        /*008a*/ 	.short	0x0020


	//----- nvinfo : EIATTR_SW_WAR
	.align		4
.L_25:
        /*008c*/ 	.byte	0x04, 0x36
        /*008e*/ 	.short	(.L_27 - .L_26)
.L_26:
        /*0090*/ 	.word	0x00000008
.L_27:


//--------------------- .nv.callgraph             --------------------------
	.section	.nv.callgraph,"",@"SHT_CUDA_CALLGRAPH"
	.align	4
	.sectionentsize	8
	.align		4
        /*0000*/ 	.word	0x00000000
	.align		4
        /*0004*/ 	.word	0xffffffff
	.align		4
        /*0008*/ 	.word	0x00000000
	.align		4
        /*000c*/ 	.word	0xfffffffe
	.align		4
        /*0010*/ 	.word	0x00000000
	.align		4
        /*0014*/ 	.word	0xfffffffd
	.align		4
        /*0018*/ 	.word	0x00000000
	.align		4
        /*001c*/ 	.word	0xfffffffc


//--------------------- .text.triton_poi_fused_convolution_2 --------------------------
	.section	.text.triton_poi_fused_convolution_2,"ax",@progbits
	.sectionflags	@"SHF_BARRIERS=1"
	.align	128
        .global         triton_poi_fused_convolution_2
        .type           triton_poi_fused_convolution_2,@function
        .size           triton_poi_fused_convolution_2,(.L_x_1 - triton_poi_fused_convolution_2)
        .other          triton_poi_fused_convolution_2,@"STO_CUDA_ENTRY STV_DEFAULT"
triton_poi_fused_convolution_2:
.text.triton_poi_fused_convolution_2:
[----:B------:R-:W0:Y:S01]  /*0000*/  LDC R1, c[0x0][0x28] ;  /* 0x00000a00ff017b82 */ /* 0x000e220000000800 */
[----:B------:R-:W1:Y:S07]  /*0010*/  S2R R3, SR_TID.X ;  /* 0x0000000000037919 */ /* 0x000e6e0000002100 */
[----:B------:R-:W2:Y:S01]  /*0020*/  LDC.64 R22, c[0x0][0x210] ;  /* 0x00008400ff167b82 */ /* 0x000ea20000000a00 */
[----:B------:R-:W-:Y:S01]  /*0030*/  ULDC.64 UR6, c[0x0][0x208] ;  /* 0x0000820000067ab9 */ /* 0x000fe20000000a00 */
[----:B------:R-:W3:Y:S01]  /*0040*/  S2R R0, SR_CTAID.Y ;  /* 0x0000000000007919 */ /* 0x000ee20000002600 */
[----:B------:R-:W4:Y:S05]  /*0050*/  S2R R21, SR_CTAID.X ;  /* 0x0000000000157919 */ /* 0x000f2a0000002500 */
[----:B------:R-:W5:Y:S01]  /*0060*/  S2UR UR5, SR_CgaCtaId ;  /* 0x00000000000579c3 */ /* 0x000f620000008800 */
[----:B-1----:R-:W-:Y:S01]  /*0070*/  IMAD.SHL.U32 R2, R3, 0x4, RZ ;  /* 0x0000000403027824 */ /* 0x002fe200078e00ff */
[----:B------:R-:W-:-:S04]  /*0080*/  SHF.R.U32.HI R20, RZ, 0x6, R3 ;  /* 0x00000006ff147819 */ /* 0x000fc80000011603 */
[----:B------:R-:W-:Y:S02]  /*0090*/  LOP3.LUT R5, R2, 0xfc, RZ, 0xc0, !PT ;  /* 0x000000fc02057812 */ /* 0x000fe400078ec0ff */
[----:B------:R-:W-:Y:S01]  /*00a0*/  SGXT.U32 R20, R20, 0x2 ;  /* 0x000000021414781a */ /* 0x000fe20000000000 */
[----:B----4-:R-:W-:Y:S01]  /*00b0*/  IMAD.SHL.U32 R21, R21, 0x10, RZ ;  /* 0x0000001015157824 */ /* 0x010fe200078e00ff */
[----:B---3--:R-:W-:-:S04]  /*00c0*/  PRMT R5, R5, 0x6540, R0 ;  /* 0x0000654005057816 */ /* 0x008fc80000000000 */
[----:B------:R-:W-:Y:S01]  /*00d0*/  LOP3.LUT R17, R21, R20, RZ, 0xfc, !PT ;  /* 0x0000001415117212 */ /* 0x000fe200078efcff */
[----:B------:R-:W-:Y:S01]  /*00e0*/  IMAD.HI R4, R5, 0x2aaaaaab, RZ ;  /* 0x2aaaaaab05047827 */ /* 0x000fe200078e02ff */
[----:B------:R-:W-:Y:S02]  /*00f0*/  LOP3.LUT R10, R21, 0xc, R20, 0xfe, !PT ;  /* 0x0000000c150a7812 */ /* 0x000fe400078efe14 */
[----:B------:R-:W-:Y:S02]  /*0100*/  ISETP.GE.AND P0, PT, R17, 0x10, PT ;  /* 0x000000101100780c */ /* 0x000fe40003f06270 */
[----:B------:R-:W-:Y:S02]  /*0110*/  SHF.R.U32.HI R7, RZ, 0x1f, R4 ;  /* 0x0000001fff077819 */ /* 0x000fe40000011604 */
[----:B------:R-:W-:Y:S02]  /*0120*/  ISETP.GE.AND P3, PT, R10, 0x10, PT ;  /* 0x000000100a00780c */ /* 0x000fe40003f66270 */
[----:B------:R-:W-:Y:S01]  /*0130*/  LEA.HI.SX32 R4, R4, R7, 0x19 ;  /* 0x0000000704047211 */ /* 0x000fe200078fcaff */
[----:B------:R-:W-:Y:S01]  /*0140*/  IMAD.SHL.U32 R10, R3, 0x40, RZ ;  /* 0x00000040030a7824 */ /* 0x000fe200078e00ff */
[----:B------:R-:W-:-:S02]  /*0150*/  CS2R R6, SRZ ;  /* 0x0000000000067805 */ /* 0x000fc4000001ff00 */
[----:B------:R-:W-:Y:S01]  /*0160*/  LOP3.LUT R8, R21, 0x4, R20, 0xfe, !PT ;  /* 0x0000000415087812 */ /* 0x000fe200078efe14 */
[----:B------:R-:W-:Y:S01]  /*0170*/  IMAD R5, R4, -0x300, R5 ;  /* 0xfffffd0004057824 */ /* 0x000fe200078e0205 */
[----:B------:R-:W-:Y:S01]  /*0180*/  UMOV UR4, 0x400 ;  /* 0x0000040000047882 */ /* 0x000fe20000000000 */
[----:B------:R-:W-:Y:S02]  /*0190*/  LOP3.LUT R15, R10, 0xfc0, RZ, 0xc0, !PT ;  /* 0x00000fc00a0f7812 */ /* 0x000fe400078ec0ff */
[----:B------:R-:W-:Y:S01]  /*01a0*/  IMAD R4, R4, 0x3000, R5 ;  /* 0x0000300004047824 */ /* 0x000fe200078e0205 */
[----:B------:R-:W-:Y:S02]  /*01b0*/  LOP3.LUT R9, R21, 0x8, R20, 0xfe, !PT ;  /* 0x0000000815097812 */ /* 0x000fe400078efe14 */
[----:B------:R-:W-:Y:S01]  /*01c0*/  ISETP.GE.AND P1, PT, R8, 0x10, PT ;  /* 0x000000100800780c */ /* 0x000fe20003f26270 */
[----:B------:R-:W-:Y:S01]  /*01d0*/  IMAD R17, R17, 0x300, R4 ;  /* 0x0000030011117824 */ /* 0x000fe200078e0204 */
[----:B------:R-:W-:Y:S01]  /*01e0*/  CS2R R4, SRZ ;  /* 0x0000000000047805 */ /* 0x000fe2000001ff00 */
[----:B-----5:R-:W-:Y:S01]  /*01f0*/  UPRMT UR4, UR5, 0x654, UR4 ;  /* 0x0000065405047896 */ /* 0x020fe20008000004 */
[----:B------:R-:W-:Y:S01]  /*0200*/  LOP3.LUT R14, R15, 0x10, RZ, 0xfc, !PT ;  /* 0x000000100f0e7812 */ /* 0x000fe200078efcff */
[----:B--2---:R-:W-:Y:S01]  /*0210*/  IMAD.WIDE R12, R17, 0x4, R22 ;  /* 0x00000004110c7825 */ /* 0x004fe200078e0216 */
[----:B------:R-:W-:-:S02]  /*0220*/  LOP3.LUT R16, R15, 0x30, RZ, 0xfc, !PT ;  /* 0x000000300f107812 */ /* 0x000fc400078efcff */
[----:B------:R-:W-:Y:S02]  /*0230*/  ISETP.GE.AND P2, PT, R9, 0x10, PT ;  /* 0x000000100900780c */ /* 0x000fe40003f46270 */
[----:B------:R1:W2:Y:S01]  /*0240*/  @!P0 LDG.E.EL.128 R4, desc[UR6][R12.64] ;  /* 0x000000060c048981 */ /* 0x0002a2000c2e1d00 */
[----:B------:R-:W-:Y:S01]  /*0250*/  LOP3.LUT R20, R15, R20, RZ, 0xfc, !PT ;  /* 0x000000140f147212 */ /* 0x000fe200078efcff */
[----:B------:R-:W-:Y:S01]  /*0260*/  VIADD R19, R17, 0xc00 ;  /* 0x00000c0011137836 */ /* 0x000fe20000000000 */
[----:B------:R-:W-:Y:S02]  /*0270*/  LEA.HI R29, R15, UR4, RZ, 0x1e ;  /* 0x000000040f1d7c11 */ /* 0x000fe4000f8ff0ff */
[----:B------:R-:W-:Y:S02]  /*0280*/  CS2R R8, SRZ ;  /* 0x0000000000087805 */ /* 0x000fe4000001ff00 */
[----:B------:R-:W-:Y:S01]  /*0290*/  CS2R R10, SRZ ;  /* 0x00000000000a7805 */ /* 0x000fe2000001ff00 */
[----:B------:R-:W-:Y:S01]  /*02a0*/  IMAD.WIDE R18, R19, 0x4, R22 ;  /* 0x0000000413127825 */ /* 0x000fe200078e0216 */
[----:B-1----:R-:W-:-:S03]  /*02b0*/  LOP3.LUT R12, R15, 0x20, RZ, 0xfc, !PT ;  /* 0x000000200f0c7812 */ /* 0x002fc600078efcff */
[C---:B------:R-:W-:Y:S01]  /*02c0*/  VIADD R25, R17.reuse, 0x1800 ;  /* 0x0000180011197836 */ /* 0x040fe20000000000 */
[----:B------:R-:W-:Y:S01]  /*02d0*/  LEA.HI R13, R14, UR4, RZ, 0x1e ;  /* 0x000000040e0d7c11 */ /* 0x000fe2000f8ff0ff */
[----:B------:R-:W-:Y:S01]  /*02e0*/  IMAD R29, R20, 0x4, R29 ;  /* 0x00000004141d7824 */ /* 0x000fe200078e021d */
[----:B------:R-:W-:Y:S01]  /*02f0*/  LEA.HI R27, R12, UR4, RZ, 0x1e ;  /* 0x000000040c1b7c11 */ /* 0x000fe2000f8ff0ff */
[----:B------:R1:W3:Y:S01]  /*0300*/  @!P1 LDG.E.EL.128 R8, desc[UR6][R18.64] ;  /* 0x0000000612089981 */ /* 0x0002e2000c2e1d00 */
[----:B------:R-:W-:Y:S01]  /*0310*/  LEA.HI R15, R16, UR4, RZ, 0x1e ;  /* 0x00000004100f7c11 */ /* 0x000fe2000f8ff0ff */
[C---:B------:R-:W-:Y:S02]  /*0320*/  IMAD R26, R20.reuse, 0x4, R13 ;  /* 0x00000004141a7824 */ /* 0x040fe400078e020d */
[C---:B------:R-:W-:Y:S01]  /*0330*/  IMAD R27, R20.reuse, 0x4, R27 ;  /* 0x00000004141b7824 */ /* 0x040fe200078e021b */
[----:B------:R-:W-:Y:S01]  /*0340*/  CS2R R12, SRZ ;  /* 0x00000000000c7805 */ /* 0x000fe2000001ff00 */
[----:B------:R-:W-:Y:S01]  /*0350*/  IMAD R20, R20, 0x4, R15 ;  /* 0x0000000414147824 */ /* 0x000fe200078e020f */
[----:B------:R-:W-:Y:S01]  /*0360*/  CS2R R14, SRZ ;  /* 0x00000000000e7805 */ /* 0x000fe2000001ff00 */
[----:B------:R-:W-:-:S02]  /*0370*/  VIADD R17, R17, 0x2400 ;  /* 0x0000240011117836 */ /* 0x000fc40000000000 */
[----:B------:R-:W-:Y:S01]  /*0380*/  IMAD.WIDE R24, R25, 0x4, R22 ;  /* 0x0000000419187825 */ /* 0x000fe200078e0216 */
[----:B-1----:R-:W-:-:S03]  /*0390*/  CS2R R18, SRZ ;  /* 0x0000000000127805 */ /* 0x002fc6000001ff00 */
[----:B------:R-:W-:Y:S01]  /*03a0*/  IMAD.WIDE R22, R17, 0x4, R22 ;  /* 0x0000000411167825 */ /* 0x000fe200078e0216 */
[----:B------:R-:W-:Y:S01]  /*03b0*/  CS2R R16, SRZ ;  /* 0x0000000000107805 */ /* 0x000fe2000001ff00 */
[----:B------:R1:W4:Y:S05]  /*03c0*/  @!P2 LDG.E.EL.128 R12, desc[UR6][R24.64] ;  /* 0x00000006180ca981 */ /* 0x00032a000c2e1d00 */
[----:B------:R5:W4:Y:S01]  /*03d0*/  @!P3 LDG.E.EL.128 R16, desc[UR6][R22.64] ;  /* 0x000000061610b981 */ /* 0x000b22000c2e1d00 */
[----:B------:R-:W-:Y:S01]  /*03e0*/  PRMT R28, R3, 0x6540, R0 ;  /* 0x00006540031c7816 */ /* 0x000fe20000000000 */
[----:B-1----:R-:W1:Y:S04]  /*03f0*/  LDC.64 R24, c[0x0][0x218] ;  /* 0x00008600ff187b82 */ /* 0x002e680000000a00 */
[----:B-----5:R-:W-:-:S05]  /*0400*/  IMAD.HI R22, R28, 0x2aaaaaab, RZ ;  /* 0x2aaaaaab1c167827 */ /* 0x020fca00078e02ff */
[----:B------:R-:W-:-:S04]  /*0410*/  SHF.R.U32.HI R23, RZ, 0x1f, R22 ;  /* 0x0000001fff177819 */ /* 0x000fc80000011616 */
[----:B------:R-:W-:-:S05]  /*0420*/  LEA.HI R23, R22, R23, RZ, 0x19 ;  /* 0x0000001716177211 */ /* 0x000fca00078fc8ff */
[----:B------:R-:W-:-:S04]  /*0430*/  IMAD R28, R23, -0x300, R28 ;  /* 0xfffffd00171c7824 */ /* 0x000fc800078e021c */
[----:B-1----:R-:W-:Y:S01]  /*0440*/  IMAD.WIDE R24, R28, 0x4, R24 ;  /* 0x000000041c187825 */ /* 0x002fe200078e0218 */
[----:B--2---:R-:W-:Y:S04]  /*0450*/  STS [R29], R4 ;  /* 0x000000041d007388 */ /* 0x004fe80000000800 */
[----:B------:R-:W-:Y:S04]  /*0460*/  STS [R26+0x40], R5 ;  /* 0x000040051a007388 */ /* 0x000fe80000000800 */
[----:B------:R-:W-:Y:S04]  /*0470*/  STS [R27+0x80], R6 ;  /* 0x000080061b007388 */ /* 0x000fe80000000800 */
[----:B------:R-:W-:Y:S04]  /*0480*/  STS [R20+0xc0], R7 ;  /* 0x0000c00714007388 */ /* 0x000fe80000000800 */
[----:B---3--:R1:W-:Y:S04]  /*0490*/  STS [R29+0x10], R8 ;  /* 0x000010081d007388 */ /* 0x0083e80000000800 */
[----:B------:R2:W-:Y:S04]  /*04a0*/  STS [R26+0x50], R9 ;  /* 0x000050091a007388 */ /* 0x0005e80000000800 */
[----:B------:R3:W-:Y:S04]  /*04b0*/  STS [R27+0x90], R10 ;  /* 0x0000900a1b007388 */ /* 0x0007e80000000800 */
[----:B------:R5:W-:Y:S04]  /*04c0*/  STS [R20+0xd0], R11 ;  /* 0x0000d00b14007388 */ /* 0x000be80000000800 */
[----:B----4-:R-:W-:Y:S04]  /*04d0*/  STS [R29+0x20], R12 ;  /* 0x0000200c1d007388 */ /* 0x010fe80000000800 */
[----:B------:R-:W-:Y:S04]  /*04e0*/  STS [R26+0x60], R13 ;  /* 0x0000600d1a007388 */ /* 0x000fe80000000800 */
[----:B------:R-:W-:Y:S04]  /*04f0*/  STS [R27+0xa0], R14 ;  /* 0x0000a00e1b007388 */ /* 0x000fe80000000800 */
[----:B------:R-:W-:Y:S04]  /*0500*/  STS [R20+0xe0], R15 ;  /* 0x0000e00f14007388 */ /* 0x000fe80000000800 */
[----:B------:R4:W-:Y:S04]  /*0510*/  STS [R29+0x30], R16 ;  /* 0x000030101d007388 */ /* 0x0009e80000000800 */
[----:B------:R1:W-:Y:S04]  /*0520*/  STS [R26+0x70], R17 ;  /* 0x000070111a007388 */ /* 0x0003e80000000800 */
[----:B------:R-:W-:Y:S04]  /*0530*/  STS [R27+0xb0], R18 ;  /* 0x0000b0121b007388 */ /* 0x000fe80000000800 */
[----:B------:R-:W-:Y:S01]  /*0540*/  STS [R20+0xf0], R19 ;  /* 0x0000f01314007388 */ /* 0x000fe20000000800 */
[----:B------:R-:W-:Y:S06]  /*0550*/  BAR.SYNC.DEFER_BLOCKING 0x0 ;  /* 0x0000000000007b1d */ /* 0x000fec0000010000 */
[----:B-1----:R1:W4:Y:S01]  /*0560*/  LDG.E.EL R8, desc[UR6][R24.64] ;  /* 0x0000000618087981 */ /* 0x002322000c2e1900 */
[----:B------:R-:W-:-:S04]  /*0570*/  LOP3.LUT R4, R2, 0x3fc, RZ, 0xc0, !PT ;  /* 0x000003fc02047812 */ /* 0x000fc800078ec0ff */
[C---:B------:R-:W-:Y:S02]  /*0580*/  LOP3.LUT R6, R4.reuse, 0x400, RZ, 0xfc, !PT ;  /* 0x0000040004067812 */ /* 0x040fe400078efcff */
[C---:B------:R-:W-:Y:S02]  /*0590*/  LOP3.LUT R7, R4.reuse, 0x800, RZ, 0xfc, !PT ;  /* 0x0000080004077812 */ /* 0x040fe400078efcff */
[----:B--2---:R-:W-:Y:S02]  /*05a0*/  LOP3.LUT R9, R4, 0xc00, RZ, 0xfc, !PT ;  /* 0x00000c0004097812 */ /* 0x004fe400078efcff */
[----:B------:R-:W-:Y:S02]  /*05b0*/  SHF.R.U32.HI R6, RZ, 0x2, R6 ;  /* 0x00000002ff067819 */ /* 0x000fe40000011606 */
[----:B------:R-:W-:Y:S02]  /*05c0*/  SHF.R.U32.HI R7, RZ, 0x2, R7 ;  /* 0x00000002ff077819 */ /* 0x000fe40000011607 */
[----:B---3--:R-:W-:Y:S01]  /*05d0*/  SHF.R.U32.HI R10, RZ, 0x2, R9 ;  /* 0x00000002ff0a7819 */ /* 0x008fe20000011609 */
[----:B------:R-:W2:Y:S01]  /*05e0*/  S2R R23, SR_TID.X ;  /* 0x0000000000177919 */ /* 0x000ea20000002100 */
[----:B------:R-:W-:-:S02]  /*05f0*/  LOP3.LUT R5, R3, 0xfc, RZ, 0xc0, !PT ;  /* 0x000000fc03057812 */ /* 0x000fc400078ec0ff */
[----:B------:R-:W-:Y:S02]  /*0600*/  LOP3.LUT R6, R6, 0x1fc, RZ, 0xc0, !PT ;  /* 0x000001fc06067812 */ /* 0x000fe400078ec0ff */
[----:B------:R-:W-:Y:S02]  /*0610*/  LOP3.LUT R9, R7, 0x2fc, RZ, 0xc0, !PT ;  /* 0x000002fc07097812 */ /* 0x000fe400078ec0ff */
[----:B------:R-:W-:Y:S01]  /*0620*/  LOP3.LUT R10, R10, 0x3fc, RZ, 0xc0, !PT ;  /* 0x000003fc0a0a7812 */ /* 0x000fe200078ec0ff */
[----:B------:R-:W-:Y:S02]  /*0630*/  VIADD R5, R5, UR4 ;  /* 0x0000000405057c36 */ /* 0x000fe40008000000 */
[----:B------:R-:W-:Y:S02]  /*0640*/  VIADD R7, R6, UR4 ;  /* 0x0000000406077c36 */ /* 0x000fe40008000000 */
[----:B------:R-:W-:Y:S02]  /*0650*/  VIADD R9, R9, UR4 ;  /* 0x0000000409097c36 */ /* 0x000fe40008000000 */
[----:B-----5:R-:W-:-:S02]  /*0660*/  VIADD R11, R10, UR4 ;  /* 0x000000040a0b7c36 */ /* 0x020fc40008000000 */
[C---:B----4-:R-:W-:Y:S02]  /*0670*/  IMAD R16, R4.reuse, 0x4, R5 ;  /* 0x0000000404107824 */ /* 0x050fe400078e0205 */
[C---:B0-----:R-:W-:Y:S02]  /*0680*/  IMAD R17, R4.reuse, 0x4, R7 ;  /* 0x0000000404117824 */ /* 0x041fe400078e0207 */
[C---:B------:R-:W-:Y:S01]  /*0690*/  IMAD R22, R4.reuse, 0x4, R9 ;  /* 0x0000000404167824 */ /* 0x040fe200078e0209 */
[----:B------:R-:W-:Y:S01]  /*06a0*/  LOP3.LUT R2, R21, 0xc, R2, 0xf8, !PT ;  /* 0x0000000c15027812 */ /* 0x000fe200078ef802 */
[----:B-1----:R-:W-:Y:S01]  /*06b0*/  IMAD R24, R4, 0x4, R11 ;  /* 0x0000000404187824 */ /* 0x002fe200078e020b */
[----:B------:R-:W-:Y:S04]  /*06c0*/  LDS R12, [R16] ;  /* 0x00000000100c7984 */ /* 0x000fe80000000800 */
[----:B------:R-:W-:Y:S04]  /*06d0*/  LDS R13, [R16+0x4] ;  /* 0x00000400100d7984 */ /* 0x000fe80000000800 */
[----:B------:R-:W-:Y:S04]  /*06e0*/  LDS R14, [R16+0x8] ;  /* 0x00000800100e7984 */ /* 0x000fe80000000800 */
[----:B------:R0:W-:Y:S04]  /*06f0*/  LDS R15, [R16+0xc] ;  /* 0x00000c00100f7984 */ /* 0x0001e80000000800 */
[----:B------:R-:W-:Y:S04]  /*0700*/  LDS R4, [R17+0x1000] ;  /* 0x0010000011047984 */ /* 0x000fe80000000800 */
        /* <DEDUP_REMOVED lines=10> */
[----:B------:R4:W-:Y:S01]  /*07b0*/  LDS R21, [R24+0x300c] ;  /* 0x00300c0018157984 */ /* 0x0009e20000000800 */
[----:B--2---:R-:W-:-:S04]  /*07c0*/  LOP3.LUT R26, R23, 0xff, RZ, 0xc0, !PT ;  /* 0x000000ff171a7812 */ /* 0x004fc800078ec0ff */
[----:B------:R-:W-:Y:S01]  /*07d0*/  LEA R26, R26, UR4, 0x3 ;  /* 0x000000041a1a7c11 */ /* 0x000fe2000f8e18ff */
[----:B------:R-:W-:Y:S01]  /*07e0*/  BAR.SYNC.DEFER_BLOCKING 0x0 ;  /* 0x0000000000007b1d */ /* 0x000fe20000010000 */
[----:B------:R-:W-:Y:S02]  /*07f0*/  SHF.R.U32.HI R23, RZ, 0x2, R23 ;  /* 0x00000002ff177819 */ /* 0x000fe40000011617 */
[----:B------:R-:W-:Y:S01]  /*0800*/  SHF.R.U32.HI R3, RZ, 0x2, R3 ;  /* 0x00000002ff037819 */ /* 0x000fe20000011603 */
[----:B0-----:R-:W-:Y:S01]  /*0810*/  IMAD.SHL.U32 R16, R0, 0x100, RZ ;  /* 0x0000010000107824 */ /* 0x001fe200078e00ff */
[----:B-1----:R-:W-:Y:S02]  /*0820*/  SGXT.U32 R17, R23, 0x6 ;  /* 0x000000061711781a */ /* 0x002fe40000000000 */
[----:B------:R-:W-:Y:S02]  /*0830*/  SGXT.U32 R3, R3, 0x6 ;  /* 0x000000060303781a */ /* 0x000fe40000000000 */
[----:B---3--:R-:W-:-:S02]  /*0840*/  LEA R22, R17, UR4, 0x3 ;  /* 0x0000000411167c11 */ /* 0x008fc4000f8e18ff */
[----:B------:R-:W-:Y:S02]  /*0850*/  PRMT R23, R3, 0x6540, R0 ;  /* 0x0000654003177816 */ /* 0x000fe40000000000 */
[----:B------:R-:W-:Y:S02]  /*0860*/  LOP3.LUT R17, R16, 0x40, R3, 0xfe, !PT ;  /* 0x0000004010117812 */ /* 0x000fe400078efe03 */
[----:B------:R-:W-:Y:S02]  /*0870*/  LOP3.LUT R25, R16, 0x80, R3, 0xfe, !PT ;  /* 0x0000008010197812 */ /* 0x000fe400078efe03 */
[----:B------:R-:W-:Y:S01]  /*0880*/  LOP3.LUT R27, R16, 0xc0, R3, 0xfe, !PT ;  /* 0x000000c0101b7812 */ /* 0x000fe200078efe03 */
[--C-:B------:R-:W-:Y:S01]  /*0890*/  IMAD R23, R23, 0x10, R2.reuse ;  /* 0x0000001017177824 */ /* 0x100fe200078e0202 */
[----:B------:R-:W-:Y:S01]  /*08a0*/  ISETP.GE.AND P0, PT, R2, 0x10, PT ;  /* 0x000000100200780c */ /* 0x000fe20003f06270 */
[--C-:B------:R-:W-:Y:S01]  /*08b0*/  IMAD R17, R17, 0x10, R2.reuse ;  /* 0x0000001011117824 */ /* 0x100fe200078e0202 */
[----:B------:R-:W-:Y:S01]  /*08c0*/  LOP3.LUT R0, R3, 0x40, RZ, 0xfc, !PT ;  /* 0x0000004003007812 */ /* 0x000fe200078efcff */
[----:B------:R-:W-:-:S02]  /*08d0*/  IMAD R25, R25, 0x10, R2 ;  /* 0x0000001019197824 */ /* 0x000fc400078e0202 */
[----:B------:R-:W-:Y:S01]  /*08e0*/  IMAD R27, R27, 0x10, R2 ;  /* 0x000000101b1b7824 */ /* 0x000fe200078e0202 */
[----:B------:R-:W-:-:S04]  /*08f0*/  LOP3.LUT R2, R3, 0x80, RZ, 0xfc, !PT ;  /* 0x0000008003027812 */ /* 0x000fc800078efcff */
[----:B----4-:R-:W-:Y:S02]  /*0900*/  LEA R24, R2, UR4, 0x3 ;  /* 0x0000000402187c11 */ /* 0x010fe4000f8e18ff */
[----:B------:R-:W-:Y:S01]  /*0910*/  LOP3.LUT R3, R3, 0xc0, RZ, 0xfc, !PT ;  /* 0x000000c003037812 */ /* 0x000fe200078efcff */
[----:B------:R0:W-:Y:S01]  /*0920*/  STS [R26], R8 ;  /* 0x000000081a007388 */ /* 0x0001e20000000800 */
[----:B------:R-:W-:Y:S01]  /*0930*/  BAR.SYNC.DEFER_BLOCKING 0x0 ;  /* 0x0000000000007b1d */ /* 0x000fe20000010000 */
[----:B0-----:R-:W-:Y:S02]  /*0940*/  LEA R8, R0, UR4, 0x3 ;  /* 0x0000000400087c11 */ /* 0x001fe4000f8e18ff */
[----:B------:R-:W-:-:S05]  /*0950*/  LEA R0, R3, UR4, 0x3 ;  /* 0x0000000403007c11 */ /* 0x000fca000f8e18ff */
[----:B------:R-:W0:Y:S01]  /*0960*/  LDC.64 R2, c[0x0][0x220] ;  /* 0x00008800ff027b82 */ /* 0x000e220000000a00 */
[----:B------:R0:W1:Y:S04]  /*0970*/  LDS R16, [R22] ;  /* 0x0000000016107984 */ /* 0x0000680000000800 */
[----:B------:R-:W2:Y:S04]  /*0980*/  LDS R8, [R8] ;  /* 0x0000000008087984 */ /* 0x000ea80000000800 */
[----:B------:R-:W3:Y:S04]  /*0990*/  LDS R24, [R24] ;  /* 0x0000000018187984 */ /* 0x000ee80000000800 */
[----:B------:R-:W4:Y:S01]  /*09a0*/  LDS R0, [R0] ;  /* 0x0000000000007984 */ /* 0x000f220000000800 */
[----:B0-----:R-:W-:-:S04]  /*09b0*/  IMAD.WIDE R22, R23, 0x4, R2 ;  /* 0x0000000417167825 */ /* 0x001fc800078e0202 */
[--C-:B-1----:R-:W-:Y:S01]  /*09c0*/  FADD R12, R12, R16.reuse ;  /* 0x000000100c0c7221 */ /* 0x102fe20000000000 */
[--C-:B------:R-:W-:Y:S01]  /*09d0*/  FADD R13, R13, R16.reuse ;  /* 0x000000100d0d7221 */ /* 0x100fe20000000000 */
[--C-:B------:R-:W-:Y:S01]  /*09e0*/  FADD R14, R14, R16.reuse ;  /* 0x000000100e0e7221 */ /* 0x100fe20000000000 */
[----:B------:R-:W-:Y:S01]  /*09f0*/  FADD R15, R15, R16 ;  /* 0x000000100f0f7221 */ /* 0x000fe20000000000 */
[--C-:B--2---:R-:W-:Y:S01]  /*0a00*/  FADD R4, R4, R8.reuse ;  /* 0x0000000804047221 */ /* 0x104fe20000000000 */
[--C-:B------:R-:W-:Y:S01]  /*0a10*/  FADD R5, R5, R8.reuse ;  /* 0x0000000805057221 */ /* 0x100fe20000000000 */
[--C-:B------:R-:W-:Y:S01]  /*0a20*/  FADD R6, R6, R8.reuse ;  /* 0x0000000806067221 */ /* 0x100fe20000000000 */
[----:B------:R-:W-:Y:S01]  /*0a30*/  FADD R7, R7, R8 ;  /* 0x0000000807077221 */ /* 0x000fe20000000000 */
[----:B------:R-:W-:-:S04]  /*0a40*/  IMAD.WIDE R16, R17, 0x4, R2 ;  /* 0x0000000411107825 */ /* 0x000fc800078e0202 */
[--C-:B---3--:R-:W-:Y:S01]  /*0a50*/  FADD R8, R29, R24.reuse ;  /* 0x000000181d087221 */ /* 0x108fe20000000000 */
[--C-:B------:R-:W-:Y:S01]  /*0a60*/  FADD R9, R9, R24.reuse ;  /* 0x0000001809097221 */ /* 0x100fe20000000000 */
[--C-:B------:R-:W-:Y:S01]  /*0a70*/  FADD R10, R10, R24.reuse ;  /* 0x000000180a0a7221 */ /* 0x100fe20000000000 */
[----:B------:R-:W-:Y:S01]  /*0a80*/  FADD R11, R11, R24 ;  /* 0x000000180b0b7221 */ /* 0x000fe20000000000 */
[--C-:B------:R-:W-:Y:S01]  /*0a90*/  IMAD.WIDE R24, R25, 0x4, R2.reuse ;  /* 0x0000000419187825 */ /* 0x100fe200078e0202 */
[----:B------:R4:W-:Y:S04]  /*0aa0*/  @!P0 STG.E.128 desc[UR6][R22.64], R12 ;  /* 0x0000000c16008986 */ /* 0x0009e8000c101d06 */
[----:B------:R0:W-:Y:S01]  /*0ab0*/  @!P0 STG.E.128 desc[UR6][R16.64], R4 ;  /* 0x0000000410008986 */ /* 0x0001e2000c101d06 */
[----:B------:R-:W-:-:S03]  /*0ac0*/  IMAD.WIDE R2, R27, 0x4, R2 ;  /* 0x000000041b027825 */ /* 0x000fc600078e0202 */
[----:B------:R0:W-:Y:S01]  /*0ad0*/  @!P0 STG.E.128 desc[UR6][R24.64], R8 ;  /* 0x0000000818008986 */ /* 0x0001e2000c101d06 */
[--C-:B----4-:R-:W-:Y:S01]  /*0ae0*/  FADD R12, R18, R0.reuse ;  /* 0x00000000120c7221 */ /* 0x110fe20000000000 */
[--C-:B------:R-:W-:Y:S01]  /*0af0*/  FADD R13, R19, R0.reuse ;  /* 0x00000000130d7221 */ /* 0x100fe20000000000 */
[--C-:B------:R-:W-:Y:S01]  /*0b00*/  FADD R14, R20, R0.reuse ;  /* 0x00000000140e7221 */ /* 0x100fe20000000000 */
[----:B------:R-:W-:Y:S01]  /*0b10*/  FADD R15, R21, R0 ;  /* 0x00000000150f7221 */ /* 0x000fe20000000000 */
[----:B0-----:R-:W-:Y:S06]  /*0b20*/  @P0 EXIT ;  /* 0x000000000000094d */ /* 0x001fec0003800000 */
[----:B------:R-:W-:Y:S01]  /*0b30*/  STG.E.128 desc[UR6][R2.64], R12 ;  /* 0x0000000c02007986 */ /* 0x000fe2000c101d06 */
[----:B------:R-:W-:Y:S05]  /*0b40*/  EXIT ;  /* 0x000000000000794d */ /* 0x000fea0003800000 */
.L_x_0:
[----:B------:R-:W-:-:S00]  /*0b50*/  BRA `(.L_x_0) ;  /* 0xfffffffc00fc7947 */ /* 0x000fc0000383ffff */
[----:B------:R-:W-:-:S00]  /*0b60*/  NOP ;  /* 0x0000000000007918 */ /* 0x000fc00000000000 */
        /* <DEDUP_REMOVED lines=9> */
.L_x_1:


//--------------------- .nv.shared.triton_poi_fused_convolution_2 --------------------------
	.section	.nv.shared.triton_poi_fused_convolution_2,"aw",@nobits
	.sectionflags	@""
	.align	16
	.zero		1024


//--------------------- .nv.constant0.triton_poi_fused_convolution_2 --------------------------
	.section	.nv.constant0.triton_poi_fused_convolution_2,"a",@progbits
	.sectionflags	@""
	.align	4
.nv.constant0.triton_poi_fused_convolution_2:
	.zero		560
